	.headerflags	@"EF_CUDA_TEXMODE_UNIFIED EF_CUDA_64BIT_ADDRESS EF_CUDA_ACCELERATORS EF_CUDA_SM90 EF_CUDA_VIRTUAL_SM(EF_CUDA_SM90)"
	.elftype	@"ET_EXEC"


//--------------------- .nv.info                  --------------------------
	.section	.nv.info,"",@"SHT_CUDA_INFO"
	.align	4


	//----- nvinfo : EIATTR_REGCOUNT
	.align		4
        /*0000*/ 	.byte	0x04, 0x2f
        /*0002*/ 	.short	(.L_1 - .L_0)
	.align		4
.L_0:
        /*0004*/ 	.word	index@(triton_poi_fused__unsafe_index_add_mul_sub_40)
        /*0008*/ 	.word	0x00000020


	//----- nvinfo : EIATTR_MIN_STACK_SIZE
	.align		4
.L_1:
        /*000c*/ 	.byte	0x04, 0x12
        /*000e*/ 	.short	(.L_3 - .L_2)
	.align		4
.L_2:
        /*0010*/ 	.word	index@(triton_poi_fused__unsafe_index_add_mul_sub_40)
        /*0014*/ 	.word	0x00000000


	//----- nvinfo : EIATTR_FRAME_SIZE
	.align		4
.L_3:
        /*0018*/ 	.byte	0x04, 0x11
        /*001a*/ 	.short	(.L_5 - .L_4)
	.align		4
.L_4:
        /*001c*/ 	.word	index@(triton_poi_fused__unsafe_index_add_mul_sub_40)
        /*0020*/ 	.word	0x00000000


	//----- nvinfo : EIATTR_MIN_STACK_SIZE
	.align		4
.L_5:
        /*0024*/ 	.byte	0x04, 0x12
        /*0026*/ 	.short	(.L_7 - .L_6)
	.align		4
.L_6:
        /*0028*/ 	.word	index@(triton_poi_fused__unsafe_index_add_mul_sub_40)
        /*002c*/ 	.word	0x00000000
.L_7:


//--------------------- .nv.info.triton_poi_fused__unsafe_index_add_mul_sub_40 --------------------------
	.section	.nv.info.triton_poi_fused__unsafe_index_add_mul_sub_40,"",@"SHT_CUDA_INFO"
	.sectionflags	@""
	.align	4


	//----- nvinfo : EIATTR_CUDA_API_VERSION
	.align		4
        /*0000*/ 	.byte	0x04, 0x37
        /*0002*/ 	.short	(.L_9 - .L_8)
.L_8:
        /*0004*/ 	.word	0x0000007c


	//----- nvinfo : EIATTR_KPARAM_INFO
	.align		4
.L_9:
        /*0008*/ 	.byte	0x04, 0x17
        /*000a*/ 	.short	(.L_11 - .L_10)
.L_10:
        /*000c*/ 	.word	0x00000000
        /*0010*/ 	.short	0x0006
        /*0012*/ 	.short	0x0030
        /*0014*/ 	.byte	0x00, 0xf0, 0x11, 0x00


	//----- nvinfo : EIATTR_KPARAM_INFO
	.align		4
.L_11:
        /*0018*/ 	.byte	0x04, 0x17
        /*001a*/ 	.short	(.L_13 - .L_12)
.L_12:
        /*001c*/ 	.word	0x00000000
        /*0020*/ 	.short	0x0005
        /*0022*/ 	.short	0x0028
        /*0024*/ 	.byte	0x00, 0xf4, 0x21, 0x00


	//----- nvinfo : EIATTR_KPARAM_INFO
	.align		4
.L_13:
        /*0028*/ 	.byte	0x04, 0x17
        /*002a*/ 	.short	(.L_15 - .L_14)
.L_14:
        /*002c*/ 	.word	0x00000000
        /*0030*/ 	.short	0x0004
        /*0032*/ 	.short	0x0020
        /*0034*/ 	.byte	0x00, 0xf4, 0x21, 0x00


	//----- nvinfo : EIATTR_KPARAM_INFO
	.align		4
.L_15:
        /*0038*/ 	.byte	0x04, 0x17
        /*003a*/ 	.short	(.L_17 - .L_16)
.L_16:
        /*003c*/ 	.word	0x00000000
        /*0040*/ 	.short	0x0003
        /*0042*/ 	.short	0x0018
        /*0044*/ 	.byte	0x00, 0xf4, 0x21, 0x00


	//----- nvinfo : EIATTR_KPARAM_INFO
	.align		4
.L_17:
        /*0048*/ 	.byte	0x04, 0x17
        /*004a*/ 	.short	(.L_19 - .L_18)
.L_18:
        /*004c*/ 	.word	0x00000000
        /*0050*/ 	.short	0x0002
        /*0052*/ 	.short	0x0010
        /*0054*/ 	.byte	0x00, 0xf4, 0x21, 0x00


	//----- nvinfo : EIATTR_KPARAM_INFO
	.align		4
.L_19:
        /*0058*/ 	.byte	0x04, 0x17
        /*005a*/ 	.short	(.L_21 - .L_20)
.L_20:
        /*005c*/ 	.word	0x00000000
        /*0060*/ 	.short	0x0001
        /*0062*/ 	.short	0x0008
        /*0064*/ 	.byte	0x00, 0xf4, 0x21, 0x00


	//----- nvinfo : EIATTR_KPARAM_INFO
	.align		4
.L_21:
        /*0068*/ 	.byte	0x04, 0x17
        /*006a*/ 	.short	(.L_23 - .L_22)
.L_22:
        /*006c*/ 	.word	0x00000000
        /*0070*/ 	.short	0x0000
        /*0072*/ 	.short	0x0000
        /*0074*/ 	.byte	0x00, 0xf4, 0x21, 0x00


	//----- nvinfo : EIATTR_SPARSE_MMA_MASK
	.align		4
.L_23:
        /*0078*/ 	.byte	0x03, 0x50
        /*007a*/ 	.short	0x0000


	//----- nvinfo : EIATTR_MAXREG_COUNT
	.align		4
        /*007c*/ 	.byte	0x03, 0x1b
        /*007e*/ 	.short	0x00ff


	//----- nvinfo : EIATTR_EXIT_INSTR_OFFSETS
	.align		4
        /*0080*/ 	.byte	0x04, 0x1c
        /*0082*/ 	.short	(.L_25 - .L_24)


	//   ....[0]....
.L_24:
        /*0084*/ 	.word	0x00000ce0


	//----- nvinfo : EIATTR_REQNTID
	.align		4
.L_25:
        /*0088*/ 	.byte	0x04, 0x10
        /*008a*/ 	.short	(.L_27 - .L_26)
.L_26:
        /*008c*/ 	.word	0x00000080
        /*0090*/ 	.word	0x00000001
        /*0094*/ 	.word	0x00000001


	//----- nvinfo : EIATTR_CBANK_PARAM_SIZE
	.align		4
.L_27:
        /*0098*/ 	.byte	0x03, 0x19
        /*009a*/ 	.short	0x0034


	//----- nvinfo : EIATTR_PARAM_CBANK
	.align		4
        /*009c*/ 	.byte	0x04, 0x0a
        /*009e*/ 	.short	(.L_29 - .L_28)
	.align		4
.L_28:
        /*00a0*/ 	.word	index@(.nv.constant0.triton_poi_fused__unsafe_index_add_mul_sub_40)
        /*00a4*/ 	.short	0x0210
        /*00a6*/ 	.short	0x0034


	//----- nvinfo : EIATTR_SW_WAR
	.align		4
.L_29:
        /*00a8*/ 	.byte	0x04, 0x36
        /*00aa*/ 	.short	(.L_31 - .L_30)
.L_30:
        /*00ac*/ 	.word	0x00000008
.L_31:


//--------------------- .nv.callgraph             --------------------------
	.section	.nv.callgraph,"",@"SHT_CUDA_CALLGRAPH"
	.align	4
	.sectionentsize	8
	.align		4
        /*0000*/ 	.word	0x00000000
	.align		4
        /*0004*/ 	.word	0xffffffff
	.align		4
        /*0008*/ 	.word	0x00000000
	.align		4
        /*000c*/ 	.word	0xfffffffe
	.align		4
        /*0010*/ 	.word	0x00000000
	.align		4
        /*0014*/ 	.word	0xfffffffd
	.align		4
        /*0018*/ 	.word	0x00000000
	.align		4
        /*001c*/ 	.word	0xfffffffc


//--------------------- .text.triton_poi_fused__unsafe_index_add_mul_sub_40 --------------------------
	.section	.text.triton_poi_fused__unsafe_index_add_mul_sub_40,"ax",@progbits
	.align	128
        .global         triton_poi_fused__unsafe_index_add_mul_sub_40
        .type           triton_poi_fused__unsafe_index_add_mul_sub_40,@function
        .size           triton_poi_fused__unsafe_index_add_mul_sub_40,(.L_x_1 - triton_poi_fused__unsafe_index_add_mul_sub_40)
        .other          triton_poi_fused__unsafe_index_add_mul_sub_40,@"STO_CUDA_ENTRY STV_DEFAULT"
triton_poi_fused__unsafe_index_add_mul_sub_40:
.text.triton_poi_fused__unsafe_index_add_mul_sub_40:
[----:B------:R-:W-:Y:S01]  /*0000*/  LDC R1, c[0x0][0x28] ;  /* 0x00000a00ff017b82 */ /* 0x000fe20000000800 */
[----:B------:R-:W1:Y:S07]  /*0010*/  S2R R0, SR_TID.X ;  /* 0x0000000000007919 */ /* 0x000e6e0000002100 */
[----:B------:R-:W2:Y:S01]  /*0020*/  LDC.64 R12, c[0x0][0x218] ;  /* 0x00008600ff0c7b82 */ /* 0x000ea20000000a00 */
[----:B------:R-:W-:Y:S01]  /*0030*/  ULDC.64 UR4, c[0x0][0x208] ;  /* 0x0000820000047ab9 */ /* 0x000fe20000000a00 */
[----:B------:R-:W-:Y:S01]  /*0040*/  ULDC.64 UR6, c[0x0][0x220] ;  /* 0x0000880000067ab9 */ /* 0x000fe20000000a00 */
[----:B------:R-:W3:Y:S05]  /*0050*/  S2R R5, SR_CTAID.X ;  /* 0x0000000000057919 */ /* 0x000eea0000002500 */
[----:B------:R-:W4:Y:S08]  /*0060*/  LDC.64 R28, c[0x0][0x228] ;  /* 0x00008a00ff1c7b82 */ /* 0x000f300000000a00 */
[----:B------:R-:W5:Y:S01]  /*0070*/  LDC.64 R14, c[0x0][0x210] ;  /* 0x00008400ff0e7b82 */ /* 0x000f620000000a00 */
[----:B-1----:R-:W-:-:S05]  /*0080*/  IMAD.SHL.U32 R0, R0, 0x4, RZ ;  /* 0x0000000400007824 */ /* 0x002fca00078e00ff */
[----:B------:R-:W-:-:S05]  /*0090*/  LOP3.LUT R0, R0, 0x1fc, RZ, 0xc0, !PT ;  /* 0x000001fc00007812 */ /* 0x000fca00078ec0ff */
[----:B---3--:R-:W-:-:S05]  /*00a0*/  IMAD R3, R5, 0x400, R0 ;  /* 0x0000040005037824 */ /* 0x008fca00078e0200 */
[----:B------:R-:W-:Y:S02]  /*00b0*/  SHF.R.S32.HI R0, RZ, 0x1f, R3 ;  /* 0x0000001fff007819 */ /* 0x000fe40000011403 */
[----:B------:R-:W-:Y:S02]  /*00c0*/  IADD3 R17, R3, 0x200, RZ ;  /* 0x0000020003117810 */ /* 0x000fe40007ffe0ff */
[----:B------:R-:W-:-:S04]  /*00d0*/  LEA.HI R2, R0, R3, RZ, 0x3 ;  /* 0x0000000300027211 */ /* 0x000fc800078f18ff */
[----:B------:R-:W-:-:S05]  /*00e0*/  LOP3.LUT R0, R2, 0xfffffff8, RZ, 0xc0, !PT ;  /* 0xfffffff802007812 */ /* 0x000fca00078ec0ff */
[----:B------:R-:W-:Y:S01]  /*00f0*/  IMAD.IADD R21, R3, 0x1, -R0 ;  /* 0x0000000103157824 */ /* 0x000fe200078e0a00 */
[----:B------:R-:W-:-:S03]  /*0100*/  SHF.R.S32.HI R0, RZ, 0x15, R5 ;  /* 0x00000015ff007819 */ /* 0x000fc60000011405 */
[----:B--2---:R-:W-:Y:S01]  /*0110*/  IMAD.WIDE R8, R21, 0x8, R12 ;  /* 0x0000000815087825 */ /* 0x004fe200078e020c */
[----:B------:R-:W-:Y:S02]  /*0120*/  SGXT R0, R0, 0x1 ;  /* 0x000000010000781a */ /* 0x000fe40000000200 */
[----:B------:R-:W-:Y:S02]  /*0130*/  SHF.R.S32.HI R2, RZ, 0x3, R2 ;  /* 0x00000003ff027819 */ /* 0x000fe40000011402 */
[----:B------:R-:W-:Y:S01]  /*0140*/  LEA.HI R4, R0, R17, RZ, 0x3 ;  /* 0x0000001100047211 */ /* 0x000fe200078f18ff */
[----:B------:R-:W2:Y:S03]  /*0150*/  LDG.E.EL.128 R8, desc[UR4][R8.64] ;  /* 0x0000000408087981 */ /* 0x000ea6000c2e1d00 */
[----:B------:R-:W-:Y:S02]  /*0160*/  SHF.R.S32.HI R16, RZ, 0x3, R4 ;  /* 0x00000003ff107819 */ /* 0x000fe40000011404 */
[----:B------:R-:W-:-:S02]  /*0170*/  LEA.HI R4, R2, R2, RZ, 0x3 ;  /* 0x0000000202047211 */ /* 0x000fc400078f18ff */
[----:B------:R-:W-:Y:S02]  /*0180*/  LEA.HI R6, R16, R16, RZ, 0x3 ;  /* 0x0000001010067211 */ /* 0x000fe400078f18ff */
[----:B------:R-:W-:Y:S01]  /*0190*/  LOP3.LUT R7, R4, 0xfffffff8, RZ, 0xc0, !PT ;  /* 0xfffffff804077812 */ /* 0x000fe200078ec0ff */
[----:B----4-:R-:W-:Y:S01]  /*01a0*/  IMAD.WIDE R4, R21, 0x8, R28 ;  /* 0x0000000815047825 */ /* 0x010fe200078e021c */
[----:B------:R-:W-:-:S03]  /*01b0*/  LOP3.LUT R19, R6, 0xfffffff8, RZ, 0xc0, !PT ;  /* 0xfffffff806137812 */ /* 0x000fc600078ec0ff */
[----:B------:R-:W-:Y:S02]  /*01c0*/  IMAD.IADD R25, R2, 0x1, -R7 ;  /* 0x0000000102197824 */ /* 0x000fe400078e0a07 */
[----:B------:R-:W3:Y:S01]  /*01d0*/  LDG.E.EL.128 R4, desc[UR4][R4.64] ;  /* 0x0000000404047981 */ /* 0x000ee2000c2e1d00 */
[----:B------:R-:W-:Y:S02]  /*01e0*/  IMAD.IADD R19, R16, 0x1, -R19 ;  /* 0x0000000110137824 */ /* 0x000fe400078e0a13 */
[----:B-----5:R-:W-:-:S04]  /*01f0*/  IMAD.WIDE R24, R25, 0x8, R14 ;  /* 0x0000000819187825 */ /* 0x020fc800078e020e */
[----:B------:R-:W-:Y:S02]  /*0200*/  IMAD.WIDE R22, R19, 0x8, R14 ;  /* 0x0000000813167825 */ /* 0x000fe400078e020e */
[----:B------:R-:W4:Y:S04]  /*0210*/  LDG.E.EL.64 R24, desc[UR4][R24.64] ;  /* 0x0000000418187981 */ /* 0x000f28000c2e1b00 */
[----:B------:R-:W5:Y:S01]  /*0220*/  LDG.E.EL.64 R22, desc[UR4][R22.64] ;  /* 0x0000000416167981 */ /* 0x000f62000c2e1b00 */
[----:B------:R-:W-:Y:S02]  /*0230*/  IADD3 R15, R3, 0x2, RZ ;  /* 0x00000002030f7810 */ /* 0x000fe40007ffe0ff */
[C---:B------:R-:W-:Y:S02]  /*0240*/  LEA.HI R20, R0.reuse, R17, RZ, 0x6 ;  /* 0x0000001100147211 */ /* 0x040fe400078f30ff */
[----:B------:R-:W-:-:S02]  /*0250*/  LEA.HI R2, R0, R15, RZ, 0x3 ;  /* 0x0000000f00027211 */ /* 0x000fc400078f18ff */
[----:B------:R-:W-:Y:S02]  /*0260*/  LEA.HI R0, R0, R3, RZ, 0x6 ;  /* 0x0000000300007211 */ /* 0x000fe400078f30ff */
[----:B------:R-:W-:Y:S02]  /*0270*/  LOP3.LUT R2, R2, 0xfffffff8, RZ, 0xc0, !PT ;  /* 0xfffffff802027812 */ /* 0x000fe400078ec0ff */
[----:B------:R-:W-:Y:S02]  /*0280*/  SHF.R.S32.HI R0, RZ, 0x6, R0 ;  /* 0x00000006ff007819 */ /* 0x000fe40000011400 */
[----:B------:R-:W-:Y:S01]  /*0290*/  SHF.R.S32.HI R20, RZ, 0x6, R20 ;  /* 0x00000006ff147819 */ /* 0x000fe20000011414 */
[----:B------:R-:W-:Y:S02]  /*02a0*/  IMAD.IADD R15, R15, 0x1, -R2 ;  /* 0x000000010f0f7824 */ /* 0x000fe400078e0a02 */
[----:B------:R-:W-:Y:S02]  /*02b0*/  IMAD R17, R0, 0x9, RZ ;  /* 0x0000000900117824 */ /* 0x000fe400078e02ff */
[----:B------:R-:W-:-:S04]  /*02c0*/  IMAD.WIDE R12, R15, 0x8, R12 ;  /* 0x000000080f0c7825 */ /* 0x000fc800078e020c */
[----:B------:R-:W-:Y:S01]  /*02d0*/  IMAD.WIDE R28, R15, 0x8, R28 ;  /* 0x000000080f1c7825 */ /* 0x000fe200078e021c */
[----:B--2---:R-:W-:Y:S02]  /*02e0*/  IADD3 R27, P1, R8, 0x3, RZ ;  /* 0x00000003081b7810 */ /* 0x004fe40007f3e0ff */
[----:B------:R-:W-:-:S03]  /*02f0*/  ISETP.GE.AND P0, PT, R9, RZ, PT ;  /* 0x000000ff0900720c */ /* 0x000fc60003f06270 */
[----:B------:R-:W-:Y:S01]  /*0300*/  IMAD.X R14, RZ, RZ, R9, P1 ;  /* 0x000000ffff0e7224 */ /* 0x000fe200008e0609 */
[----:B------:R-:W-:Y:S02]  /*0310*/  IADD3 R19, P1, R10, 0x3, RZ ;  /* 0x000000030a137810 */ /* 0x000fe40007f3e0ff */
[----:B------:R-:W-:Y:S02]  /*0320*/  SEL R2, R27, R8, !P0 ;  /* 0x000000081b027207 */ /* 0x000fe40004000000 */
[----:B------:R-:W-:Y:S02]  /*0330*/  SEL R9, R14, R9, !P0 ;  /* 0x000000090e097207 */ /* 0x000fe40004000000 */
[----:B------:R-:W-:Y:S02]  /*0340*/  IADD3.X R27, RZ, R11, RZ, P1, !PT ;  /* 0x0000000bff1b7210 */ /* 0x000fe40000ffe4ff */
[----:B------:R-:W-:Y:S02]  /*0350*/  ISETP.GE.AND P0, PT, R11, RZ, PT ;  /* 0x000000ff0b00720c */ /* 0x000fe40003f06270 */
[----:B------:R-:W-:-:S02]  /*0360*/  LEA R8, P1, R2, UR6, 0x2 ;  /* 0x0000000602087c11 */ /* 0x000fc4000f8210ff */
[----:B------:R-:W-:Y:S02]  /*0370*/  SEL R16, R27, R11, !P0 ;  /* 0x0000000b1b107207 */ /* 0x000fe40004000000 */
[----:B------:R-:W-:Y:S02]  /*0380*/  LEA.HI.X R9, R2, UR7, R9, 0x2, P1 ;  /* 0x0000000702097c11 */ /* 0x000fe400088f1409 */
[----:B---3--:R-:W-:Y:S02]  /*0390*/  IADD3 R27, P1, R4, 0x3, RZ ;  /* 0x00000003041b7810 */ /* 0x008fe40007f3e0ff */
[----:B------:R-:W-:Y:S02]  /*03a0*/  IADD3 R11, P2, R6, 0x3, RZ ;  /* 0x00000003060b7810 */ /* 0x000fe40007f5e0ff */
[----:B------:R-:W-:Y:S01]  /*03b0*/  SEL R19, R19, R10, !P0 ;  /* 0x0000000a13137207 */ /* 0x000fe20004000000 */
[----:B------:R-:W-:Y:S01]  /*03c0*/  IMAD.X R10, RZ, RZ, R5, P1 ;  /* 0x000000ffff0a7224 */ /* 0x000fe200008e0605 */
[----:B------:R-:W-:Y:S01]  /*03d0*/  ISETP.GE.AND P0, PT, R5, RZ, PT ;  /* 0x000000ff0500720c */ /* 0x000fe20003f06270 */
[----:B------:R-:W-:Y:S01]  /*03e0*/  IMAD.X R15, RZ, RZ, R7, P2 ;  /* 0x000000ffff0f7224 */ /* 0x000fe200010e0607 */
[----:B------:R-:W-:-:S02]  /*03f0*/  ISETP.GE.AND P1, PT, R7, RZ, PT ;  /* 0x000000ff0700720c */ /* 0x000fc40003f26270 */
[----:B------:R-:W-:Y:S02]  /*0400*/  SEL R2, R27, R4, !P0 ;  /* 0x000000041b027207 */ /* 0x000fe40004000000 */
[----:B------:R-:W-:Y:S02]  /*0410*/  SEL R6, R11, R6, !P1 ;  /* 0x000000060b067207 */ /* 0x000fe40004800000 */
[----:B------:R-:W-:Y:S02]  /*0420*/  SEL R7, R15, R7, !P1 ;  /* 0x000000070f077207 */ /* 0x000fe40004800000 */
[----:B------:R-:W-:Y:S02]  /*0430*/  SEL R5, R10, R5, !P0 ;  /* 0x000000050a057207 */ /* 0x000fe40004000000 */
[----:B------:R-:W-:Y:S02]  /*0440*/  LEA R14, P1, R2, UR6, 0x2 ;  /* 0x00000006020e7c11 */ /* 0x000fe4000f8210ff */
[----:B-----5:R-:W-:-:S02]  /*0450*/  IADD3 R27, P3, R22, 0x3, RZ ;  /* 0x00000003161b7810 */ /* 0x020fc40007f7e0ff */
[----:B----4-:R-:W-:Y:S02]  /*0460*/  IADD3 R11, P2, R24, 0x3, RZ ;  /* 0x00000003180b7810 */ /* 0x010fe40007f5e0ff */
[----:B------:R-:W-:Y:S01]  /*0470*/  LEA.HI.X R15, R2, UR7, R5, 0x2, P1 ;  /* 0x00000007020f7c11 */ /* 0x000fe200088f1405 */
[----:B------:R-:W-:Y:S01]  /*0480*/  IMAD.X R5, RZ, RZ, R23, P3 ;  /* 0x000000ffff057224 */ /* 0x000fe200018e0617 */
[----:B------:R-:W-:Y:S02]  /*0490*/  IADD3.X R10, RZ, R25, RZ, P2, !PT ;  /* 0x00000019ff0a7210 */ /* 0x000fe400017fe4ff */
[----:B------:R-:W-:Y:S02]  /*04a0*/  ISETP.GE.AND P2, PT, R23, RZ, PT ;  /* 0x000000ff1700720c */ /* 0x000fe40003f46270 */
[----:B------:R-:W-:Y:S02]  /*04b0*/  ISETP.GE.AND P0, PT, R25, RZ, PT ;  /* 0x000000ff1900720c */ /* 0x000fe40003f06270 */
[----:B------:R-:W-:-:S02]  /*04c0*/  SEL R4, R5, R23, !P2 ;  /* 0x0000001705047207 */ /* 0x000fc40005000000 */
[----:B------:R-:W-:Y:S02]  /*04d0*/  SEL R2, R27, R22, !P2 ;  /* 0x000000161b027207 */ /* 0x000fe40005000000 */
[----:B------:R-:W-:Y:S01]  /*04e0*/  SEL R10, R10, R25, !P0 ;  /* 0x000000190a0a7207 */ /* 0x000fe20004000000 */
[----:B------:R-:W-:Y:S01]  /*04f0*/  IMAD R0, R4, 0xc, RZ ;  /* 0x0000000c04007824 */ /* 0x000fe200078e02ff */
[----:B------:R-:W-:Y:S01]  /*0500*/  SEL R11, R11, R24, !P0 ;  /* 0x000000180b0b7207 */ /* 0x000fe20004000000 */
[----:B------:R-:W-:Y:S01]  /*0510*/  IMAD.WIDE.U32 R4, R2, 0xc, R8 ;  /* 0x0000000c02047825 */ /* 0x000fe200078e0008 */
[----:B------:R-:W-:-:S03]  /*0520*/  LEA R18, P0, R19, UR6, 0x2 ;  /* 0x0000000613127c11 */ /* 0x000fc6000f8010ff */
[----:B------:R-:W-:Y:S01]  /*0530*/  IMAD.WIDE.U32 R24, R11, 0xc, R8 ;  /* 0x0000000c0b187825 */ /* 0x000fe200078e0008 */
[----:B------:R-:W-:-:S03]  /*0540*/  LEA.HI.X R19, R19, UR7, R16, 0x2, P0 ;  /* 0x0000000713137c11 */ /* 0x000fc600080f1410 */
[----:B------:R-:W-:Y:S02]  /*0550*/  IMAD.IADD R5, R5, 0x1, R0 ;  /* 0x0000000105057824 */ /* 0x000fe400078e0200 */
[----:B------:R-:W-:Y:S02]  /*0560*/  IMAD R16, R20, 0x9, RZ ;  /* 0x0000000914107824 */ /* 0x000fe400078e02ff */
[----:B------:R-:W-:Y:S02]  /*0570*/  IMAD R10, R10, 0xc, RZ ;  /* 0x0000000c0a0a7824 */ /* 0x000fe400078e02ff */
[----:B------:R-:W-:-:S04]  /*0580*/  IMAD.WIDE.U32 R8, R11, 0xc, R18 ;  /* 0x0000000c0b087825 */ /* 0x000fc800078e0012 */
[----:B------:R-:W-:Y:S02]  /*0590*/  IMAD.WIDE R26, R16, 0x4, R4 ;  /* 0x00000004101a7825 */ /* 0x000fe400078e0204 */
[----:B------:R-:W1:Y:S02]  /*05a0*/  LDC.64 R4, c[0x0][0x230] ;  /* 0x00008c00ff047b82 */ /* 0x000e640000000a00 */
[----:B------:R-:W-:Y:S02]  /*05b0*/  IMAD.IADD R9, R10, 0x1, R9 ;  /* 0x000000010a097824 */ /* 0x000fe400078e0209 */
[----:B------:R-:W-:-:S04]  /*05c0*/  IMAD.WIDE.U32 R22, R11, 0xc, R14 ;  /* 0x0000000c0b167825 */ /* 0x000fc800078e000e */
[----:B------:R-:W-:Y:S01]  /*05d0*/  IMAD.WIDE R8, R17, 0x4, R8 ;  /* 0x0000000411087825 */ /* 0x000fe200078e0208 */
[----:B------:R-:W-:-:S03]  /*05e0*/  IADD3 R23, R10, R23, RZ ;  /* 0x000000170a177210 */ /* 0x000fc60007ffe0ff */
[----:B------:R-:W-:Y:S01]  /*05f0*/  IMAD.WIDE.U32 R14, R2, 0xc, R14 ;  /* 0x0000000c020e7825 */ /* 0x000fe200078e000e */
[----:B------:R2:W3:Y:S03]  /*0600*/  LDG.E.EL R20, desc[UR4][R8.64] ;  /* 0x0000000408147981 */ /* 0x0004e6000c2e1900 */
[----:B------:R-:W-:Y:S01]  /*0610*/  IMAD.IADD R25, R25, 0x1, R10 ;  /* 0x0000000119197824 */ /* 0x000fe200078e020a */
[----:B------:R-:W-:Y:S01]  /*0620*/  IADD3 R15, R0, R15, RZ ;  /* 0x0000000f000f7210 */ /* 0x000fe20007ffe0ff */
[----:B------:R-:W-:-:S04]  /*0630*/  IMAD.WIDE R22, R17, 0x4, R22 ;  /* 0x0000000411167825 */ /* 0x000fc800078e0216 */
[----:B------:R-:W-:Y:S01]  /*0640*/  IMAD.WIDE R24, R17, 0x4, R24 ;  /* 0x0000000411187825 */ /* 0x000fe200078e0218 */
[C---:B--2---:R-:W-:Y:S01]  /*0650*/  LEA R8, P0, R6.reuse, UR6, 0x2 ;  /* 0x0000000606087c11 */ /* 0x044fe2000f8010ff */
[----:B------:R-:W2:Y:S03]  /*0660*/  LDG.E.EL R22, desc[UR4][R22.64] ;  /* 0x0000000416167981 */ /* 0x000ea6000c2e1900 */
[----:B------:R-:W-:Y:S01]  /*0670*/  LEA.HI.X R9, R6, UR7, R7, 0x2, P0 ;  /* 0x0000000706097c11 */ /* 0x000fe200080f1407 */
[----:B------:R-:W-:Y:S01]  /*0680*/  IMAD.WIDE R14, R16, 0x4, R14 ;  /* 0x00000004100e7825 */ /* 0x000fe200078e020e */
[----:B------:R-:W2:Y:S03]  /*0690*/  LDG.E.EL R24, desc[UR4][R24.64] ;  /* 0x0000000418187981 */ /* 0x000ea6000c2e1900 */
[----:B------:R-:W-:Y:S01]  /*06a0*/  IMAD.WIDE.U32 R6, R11, 0xc, R8 ;  /* 0x0000000c0b067825 */ /* 0x000fe200078e0008 */
[----:B------:R-:W4:Y:S03]  /*06b0*/  LDG.E.EL R23, desc[UR4][R14.64] ;  /* 0x000000040e177981 */ /* 0x000f26000c2e1900 */
[----:B-1----:R-:W-:Y:S01]  /*06c0*/  IMAD.WIDE R4, R21, 0x4, R4 ;  /* 0x0000000415047825 */ /* 0x002fe200078e0204 */
[----:B------:R1:W4:Y:S03]  /*06d0*/  LDG.E.EL R25, desc[UR4][R26.64] ;  /* 0x000000041a197981 */ /* 0x000326000c2e1900 */
[----:B------:R-:W-:Y:S01]  /*06e0*/  IMAD.IADD R7, R10, 0x1, R7 ;  /* 0x000000010a077824 */ /* 0x000fe200078e0207 */
[----:B------:R-:W5:Y:S01]  /*06f0*/  LDG.E.EL.128 R12, desc[UR4][R12.64] ;  /* 0x000000040c0c7981 */ /* 0x000f62000c2e1d00 */
[----:B-1----:R-:W-:-:S04]  /*0700*/  IMAD.WIDE R26, R17, 0x4, R6 ;  /* 0x00000004111a7825 */ /* 0x002fc800078e0206 */
[----:B------:R-:W3:Y:S01]  /*0710*/  LDG.E.EL.128 R4, desc[UR4][R4.64] ;  /* 0x0000000404047981 */ /* 0x000ee2000c2e1d00 */
[----:B------:R-:W-:-:S03]  /*0720*/  IMAD.WIDE.U32 R8, R2, 0xc, R8 ;  /* 0x0000000c02087825 */ /* 0x000fc600078e0008 */
[----:B------:R1:W4:Y:S02]  /*0730*/  LDG.E.EL R21, desc[UR4][R26.64] ;  /* 0x000000041a157981 */ /* 0x000324000c2e1900 */
[----:B------:R-:W-:Y:S01]  /*0740*/  IADD3 R9, R0, R9, RZ ;  /* 0x0000000900097210 */ /* 0x000fe20007ffe0ff */
[----:B------:R-:W-:-:S04]  /*0750*/  IMAD.WIDE.U32 R18, R2, 0xc, R18 ;  /* 0x0000000c02127825 */ /* 0x000fc800078e0012 */
[----:B-1----:R-:W-:-:S04]  /*0760*/  IMAD.WIDE R26, R16, 0x4, R8 ;  /* 0x00000004101a7825 */ /* 0x002fc800078e0208 */
[----:B------:R-:W-:Y:S02]  /*0770*/  IMAD.IADD R19, R0, 0x1, R19 ;  /* 0x0000000100137824 */ /* 0x000fe400078e0213 */
[----:B------:R-:W-:-:S06]  /*0780*/  IMAD.WIDE R18, R16, 0x4, R18 ;  /* 0x0000000410127825 */ /* 0x000fcc00078e0212 */
[----:B------:R-:W4:Y:S04]  /*0790*/  LDG.E.EL R18, desc[UR4][R18.64] ;  /* 0x0000000412127981 */ /* 0x000f28000c2e1900 */
[----:B------:R1:W4:Y:S01]  /*07a0*/  LDG.E.EL R19, desc[UR4][R26.64] ;  /* 0x000000041a137981 */ /* 0x000322000c2e1900 */
[----:B--2---:R-:W-:Y:S01]  /*07b0*/  FADD R9, -R24, R22 ;  /* 0x0000001618097221 */ /* 0x004fe20000000100 */
[----:B-----5:R-:W-:Y:S02]  /*07c0*/  IADD3 RZ, P1, R12, 0x3, RZ ;  /* 0x000000030cff7810 */ /* 0x020fe40007f3e0ff */
[----:B------:R-:W-:Y:S01]  /*07d0*/  ISETP.GE.AND P0, PT, R13, RZ, PT ;  /* 0x000000ff0d00720c */ /* 0x000fe20003f06270 */
[----:B---3--:R-:W-:Y:S02]  /*07e0*/  FFMA R8, R4, R9, R24 ;  /* 0x0000000904087223 */ /* 0x008fe40000000018 */
[----:B------:R-:W-:-:S02]  /*07f0*/  IMAD.X R24, RZ, RZ, R13, P1 ;  /* 0x000000ffff187224 */ /* 0x000fc400008e060d */
[----:B------:R-:W-:-:S03]  /*0800*/  VIADD R9, R12, 0x3 ;  /* 0x000000030c097836 */ /* 0x000fc60000000000 */
[----:B------:R-:W-:Y:S02]  /*0810*/  SEL R24, R24, R13, !P0 ;  /* 0x0000000d18187207 */ /* 0x000fe40004000000 */
[----:B------:R-:W-:Y:S02]  /*0820*/  IADD3 R13, P1, R14, 0x3, RZ ;  /* 0x000000030e0d7810 */ /* 0x000fe40007f3e0ff */
[----:B------:R-:W-:Y:S02]  /*0830*/  SEL R9, R9, R12, !P0 ;  /* 0x0000000c09097207 */ /* 0x000fe40004000000 */
[----:B------:R-:W-:Y:S02]  /*0840*/  ISETP.GE.AND P0, PT, R15, RZ, PT ;  /* 0x000000ff0f00720c */ /* 0x000fe40003f06270 */
[----:B-1----:R-:W-:Y:S02]  /*0850*/  IADD3.X R27, RZ, R15, RZ, P1, !PT ;  /* 0x0000000fff1b7210 */ /* 0x002fe40000ffe4ff */
[----:B------:R-:W-:-:S02]  /*0860*/  SEL R22, R13, R14, !P0 ;  /* 0x0000000e0d167207 */ /* 0x000fc40004000000 */
[----:B------:R-:W-:Y:S02]  /*0870*/  SEL R27, R27, R15, !P0 ;  /* 0x0000000f1b1b7207 */ /* 0x000fe40004000000 */
[----:B------:R-:W2:Y:S01]  /*0880*/  LDG.E.EL.128 R12, desc[UR4][R28.64] ;  /* 0x000000041c0c7981 */ /* 0x000ea2000c2e1d00 */
[----:B----4-:R-:W-:-:S04]  /*0890*/  FADD R23, -R25, R23 ;  /* 0x0000001719177221 */ /* 0x010fc80000000100 */
[----:B------:R-:W-:Y:S01]  /*08a0*/  FFMA R4, R4, R23, R25 ;  /* 0x0000001704047223 */ /* 0x000fe20000000019 */
[----:B------:R-:W-:Y:S01]  /*08b0*/  FADD R19, -R18, R19 ;  /* 0x0000001312137221 */ /* 0x000fe20000000100 */
[----:B--2---:R-:W-:Y:S02]  /*08c0*/  IADD3 RZ, P1, R12, 0x3, RZ ;  /* 0x000000030cff7810 */ /* 0x004fe40007f3e0ff */
[----:B------:R-:W-:-:S03]  /*08d0*/  ISETP.GE.AND P0, PT, R13, RZ, PT ;  /* 0x000000ff0d00720c */ /* 0x000fc60003f06270 */
[----:B------:R-:W-:Y:S02]  /*08e0*/  IMAD.X R25, RZ, RZ, R13, P1 ;  /* 0x000000ffff197224 */ /* 0x000fe400008e060d */
[----:B------:R-:W-:-:S03]  /*08f0*/  VIADD R23, R12, 0x3 ;  /* 0x000000030c177836 */ /* 0x000fc60000000000 */
[----:B------:R-:W-:Y:S02]  /*0900*/  SEL R26, R25, R13, !P0 ;  /* 0x0000000d191a7207 */ /* 0x000fe40004000000 */
[----:B------:R-:W-:Y:S02]  /*0910*/  IADD3 R13, P1, R14, 0x3, RZ ;  /* 0x000000030e0d7810 */ /* 0x000fe40007f3e0ff */
[----:B------:R-:W-:Y:S02]  /*0920*/  SEL R23, R23, R12, !P0 ;  /* 0x0000000c17177207 */ /* 0x000fe40004000000 */
[----:B------:R-:W-:Y:S02]  /*0930*/  ISETP.GE.AND P0, PT, R15, RZ, PT ;  /* 0x000000ff0f00720c */ /* 0x000fe40003f06270 */
[----:B------:R-:W-:Y:S02]  /*0940*/  IADD3.X R25, RZ, R15, RZ, P1, !PT ;  /* 0x0000000fff197210 */ /* 0x000fe40000ffe4ff */
[----:B------:R-:W-:-:S02]  /*0950*/  SEL R14, R13, R14, !P0 ;  /* 0x0000000e0d0e7207 */ /* 0x000fc40004000000 */
[----:B------:R-:W-:Y:S02]  /*0960*/  SEL R15, R25, R15, !P0 ;  /* 0x0000000f190f7207 */ /* 0x000fe40004000000 */
[----:B------:R-:W-:-:S04]  /*0970*/  LEA R12, P0, R9, UR6, 0x2 ;  /* 0x00000006090c7c11 */ /* 0x000fc8000f8010ff */
[----:B------:R-:W-:Y:S01]  /*0980*/  LEA.HI.X R13, R9, UR7, R24, 0x2, P0 ;  /* 0x00000007090d7c11 */ /* 0x000fe200080f1418 */
[----:B------:R-:W-:-:S04]  /*0990*/  FADD R9, -R20, R21 ;  /* 0x0000001514097221 */ /* 0x000fc80000000100 */
[----:B------:R-:W-:Y:S01]  /*09a0*/  FFMA R9, R5, R9, R20 ;  /* 0x0000000905097223 */ /* 0x000fe20000000014 */
[----:B------:R-:W-:-:S04]  /*09b0*/  LEA R20, P0, R23, UR6, 0x2 ;  /* 0x0000000617147c11 */ /* 0x000fc8000f8010ff */
[----:B------:R-:W-:Y:S01]  /*09c0*/  LEA.HI.X R21, R23, UR7, R26, 0x2, P0 ;  /* 0x0000000717157c11 */ /* 0x000fe200080f141a */
[----:B------:R-:W-:Y:S01]  /*09d0*/  FFMA R5, R5, R19, R18 ;  /* 0x0000001305057223 */ /* 0x000fe20000000012 */
[----:B------:R-:W-:Y:S01]  /*09e0*/  LEA R26, P0, R22, UR6, 0x2 ;  /* 0x00000006161a7c11 */ /* 0x000fe2000f8010ff */
[----:B------:R-:W-:-:S03]  /*09f0*/  IMAD.WIDE.U32 R18, R11, 0xc, R20 ;  /* 0x0000000c0b127825 */ /* 0x000fc600078e0014 */
[----:B------:R-:W-:Y:S01]  /*0a00*/  LEA.HI.X R27, R22, UR7, R27, 0x2, P0 ;  /* 0x00000007161b7c11 */ /* 0x000fe200080f141b */
[----:B------:R-:W-:Y:S02]  /*0a10*/  IMAD.IADD R19, R10, 0x1, R19 ;  /* 0x000000010a137824 */ /* 0x000fe400078e0213 */
[----:B------:R-:W-:-:S04]  /*0a20*/  IMAD.WIDE.U32 R22, R11, 0xc, R26 ;  /* 0x0000000c0b167825 */ /* 0x000fc800078e001a */
[----:B------:R-:W-:Y:S01]  /*0a30*/  IMAD.WIDE R28, R17, 0x4, R18 ;  /* 0x00000004111c7825 */ /* 0x000fe200078e0212 */
[C---:B------:R-:W-:Y:S02]  /*0a40*/  LEA R18, P0, R14.reuse, UR6, 0x2 ;  /* 0x000000060e127c11 */ /* 0x040fe4000f8010ff */
[----:B------:R-:W-:Y:S02]  /*0a50*/  IADD3 R23, R10, R23, RZ ;  /* 0x000000170a177210 */ /* 0x000fe40007ffe0ff */
[----:B------:R-:W-:Y:S01]  /*0a60*/  LEA.HI.X R19, R14, UR7, R15, 0x2, P0 ;  /* 0x000000070e137c11 */ /* 0x000fe200080f140f */
[----:B------:R-:W-:Y:S01]  /*0a70*/  IMAD.WIDE.U32 R24, R11, 0xc, R12 ;  /* 0x0000000c0b187825 */ /* 0x000fe200078e000c */
[----:B------:R-:W2:Y:S03]  /*0a80*/  LDG.E.EL R28, desc[UR4][R28.64] ;  /* 0x000000041c1c7981 */ /* 0x000ea6000c2e1900 */
[----:B------:R-:W-:-:S04]  /*0a90*/  IMAD.WIDE R14, R17, 0x4, R22 ;  /* 0x00000004110e7825 */ /* 0x000fc800078e0216 */
[--C-:B------:R-:W-:Y:S02]  /*0aa0*/  IMAD.WIDE.U32 R22, R11, 0xc, R18.reuse ;  /* 0x0000000c0b167825 */ /* 0x100fe400078e0012 */
[----:B------:R-:W3:Y:S02]  /*0ab0*/  LDG.E.EL R14, desc[UR4][R14.64] ;  /* 0x000000040e0e7981 */ /* 0x000ee4000c2e1900 */
[----:B------:R-:W-:Y:S01]  /*0ac0*/  IMAD.WIDE.U32 R18, R2, 0xc, R18 ;  /* 0x0000000c02127825 */ /* 0x000fe200078e0012 */
[----:B------:R-:W-:-:S03]  /*0ad0*/  IADD3 R23, R10, R23, RZ ;  /* 0x000000170a177210 */ /* 0x000fc60007ffe0ff */
[----:B------:R-:W-:-:S04]  /*0ae0*/  IMAD.WIDE.U32 R12, R2, 0xc, R12 ;  /* 0x0000000c020c7825 */ /* 0x000fc800078e000c */
[----:B------:R-:W-:-:S04]  /*0af0*/  IMAD.WIDE.U32 R26, R2, 0xc, R26 ;  /* 0x0000000c021a7825 */ /* 0x000fc800078e001a */
[----:B------:R-:W-:Y:S01]  /*0b00*/  IMAD.WIDE.U32 R20, R2, 0xc, R20 ;  /* 0x0000000c02147825 */ /* 0x000fe200078e0014 */
[----:B------:R-:W-:-:S03]  /*0b10*/  IADD3 R19, R0, R19, RZ ;  /* 0x0000001300137210 */ /* 0x000fc60007ffe0ff */
[----:B------:R-:W-:Y:S02]  /*0b20*/  IMAD.IADD R25, R10, 0x1, R25 ;  /* 0x000000010a197824 */ /* 0x000fe400078e0219 */
[C---:B------:R-:W-:Y:S01]  /*0b30*/  IMAD.IADD R13, R0.reuse, 0x1, R13 ;  /* 0x00000001000d7824 */ /* 0x040fe200078e020d */
[----:B------:R-:W1:Y:S01]  /*0b40*/  LDC.64 R10, c[0x0][0x238] ;  /* 0x00008e00ff0a7b82 */ /* 0x000e620000000a00 */
[C---:B------:R-:W-:Y:S02]  /*0b50*/  IMAD.IADD R27, R0.reuse, 0x1, R27 ;  /* 0x00000001001b7824 */ /* 0x040fe400078e021b */
[----:B------:R-:W-:Y:S02]  /*0b60*/  IMAD.IADD R21, R0, 0x1, R21 ;  /* 0x0000000100157824 */ /* 0x000fe400078e0215 */
[----:B------:R-:W-:-:S04]  /*0b70*/  IMAD.WIDE R24, R17, 0x4, R24 ;  /* 0x0000000411187825 */ /* 0x000fc800078e0218 */
[C---:B------:R-:W-:Y:S02]  /*0b80*/  IMAD.WIDE R12, R16.reuse, 0x4, R12 ;  /* 0x00000004100c7825 */ /* 0x040fe400078e020c */
[----:B------:R-:W2:Y:S02]  /*0b90*/  LDG.E.EL R25, desc[UR4][R24.64] ;  /* 0x0000000418197981 */ /* 0x000ea4000c2e1900 */
[C---:B------:R-:W-:Y:S02]  /*0ba0*/  IMAD.WIDE R26, R16.reuse, 0x4, R26 ;  /* 0x00000004101a7825 */ /* 0x040fe400078e021a */
[----:B------:R-:W4:Y:S02]  /*0bb0*/  LDG.E.EL R13, desc[UR4][R12.64] ;  /* 0x000000040c0d7981 */ /* 0x000f24000c2e1900 */
[----:B------:R-:W-:Y:S02]  /*0bc0*/  IMAD.WIDE R22, R17, 0x4, R22 ;  /* 0x0000000411167825 */ /* 0x000fe400078e0216 */
[----:B------:R-:W5:Y:S02]  /*0bd0*/  LDG.E.EL R26, desc[UR4][R26.64] ;  /* 0x000000041a1a7981 */ /* 0x000f64000c2e1900 */
[----:B------:R-:W-:-:S02]  /*0be0*/  IMAD.WIDE R20, R16, 0x4, R20 ;  /* 0x0000000410147825 */ /* 0x000fc400078e0214 */
[----:B------:R-:W3:Y:S02]  /*0bf0*/  LDG.E.EL R23, desc[UR4][R22.64] ;  /* 0x0000000416177981 */ /* 0x000ee4000c2e1900 */
[----:B------:R-:W-:Y:S02]  /*0c00*/  IMAD.WIDE R16, R16, 0x4, R18 ;  /* 0x0000000410107825 */ /* 0x000fe400078e0212 */
[----:B------:R-:W4:Y:S04]  /*0c10*/  LDG.E.EL R20, desc[UR4][R20.64] ;  /* 0x0000000414147981 */ /* 0x000f28000c2e1900 */
[----:B------:R-:W5:Y:S01]  /*0c20*/  LDG.E.EL R17, desc[UR4][R16.64] ;  /* 0x0000000410117981 */ /* 0x000f62000c2e1900 */
[----:B-1----:R-:W-:-:S04]  /*0c30*/  IMAD.WIDE R2, R3, 0x4, R10 ;  /* 0x0000000403027825 */ /* 0x002fc800078e020a */
[----:B--2---:R-:W-:-:S04]  /*0c40*/  FADD R10, -R25, R28 ;  /* 0x0000001c190a7221 */ /* 0x004fc80000000100 */
[----:B------:R-:W-:Y:S01]  /*0c50*/  FFMA R10, R6, R10, R25 ;  /* 0x0000000a060a7223 */ /* 0x000fe20000000019 */
[----:B---3--:R-:W-:Y:S01]  /*0c60*/  FADD R11, -R14, R23 ;  /* 0x000000170e0b7221 */ /* 0x008fe20000000100 */
[----:B----4-:R-:W-:-:S03]  /*0c70*/  FADD R0, -R13, R20 ;  /* 0x000000140d007221 */ /* 0x010fc60000000100 */
[----:B------:R-:W-:Y:S01]  /*0c80*/  FFMA R11, R7, R11, R14 ;  /* 0x0000000b070b7223 */ /* 0x000fe2000000000e */
[----:B-----5:R-:W-:Y:S01]  /*0c90*/  FADD R15, -R26, R17 ;  /* 0x000000111a0f7221 */ /* 0x020fe20000000100 */
[----:B------:R-:W-:-:S03]  /*0ca0*/  FFMA R6, R6, R0, R13 ;  /* 0x0000000006067223 */ /* 0x000fc6000000000d */
[----:B------:R-:W-:Y:S01]  /*0cb0*/  FFMA R7, R7, R15, R26 ;  /* 0x0000000f07077223 */ /* 0x000fe2000000001a */
[----:B------:R-:W-:Y:S04]  /*0cc0*/  STG.E.128 desc[UR4][R2.64], R8 ;  /* 0x0000000802007986 */ /* 0x000fe8000c101d04 */
[----:B------:R-:W-:Y:S01]  /*0cd0*/  STG.E.128 desc[UR4][R2.64+0x800], R4 ;  /* 0x0008000402007986 */ /* 0x000fe2000c101d04 */
[----:B------:R-:W-:Y:S05]  /*0ce0*/  EXIT ;  /* 0x000000000000794d */ /* 0x000fea0003800000 */
.L_x_0:
[----:B------:R-:W-:-:S00]  /*0cf0*/  BRA `(.L_x_0) ;  /* 0xfffffffc00fc7947 */ /* 0x000fc0000383ffff */
[----:B------:R-:W-:-:S00]  /*0d00*/  NOP ;  /* 0x0000000000007918 */ /* 0x000fc00000000000 */
[----:B------:R-:W-:-:S00]  /*0d10*/  NOP ;  /* 0x0000000000007918 */ /* 0x000fc00000000000 */
[----:B------:R-:W-:-:S00]  /*0d20*/  NOP ;  /* 0x0000000000007918 */ /* 0x000fc00000000000 */
[----:B------:R-:W-:-:S00]  /*0d30*/  NOP ;  /* 0x0000000000007918 */ /* 0x000fc00000000000 */
[----:B------:R-:W-:-:S00]  /*0d40*/  NOP ;  /* 0x0000000000007918 */ /* 0x000fc00000000000 */
[----:B------:R-:W-:-:S00]  /*0d50*/  NOP ;  /* 0x0000000000007918 */ /* 0x000fc00000000000 */
[----:B------:R-:W-:-:S00]  /*0d60*/  NOP ;  /* 0x0000000000007918 */ /* 0x000fc00000000000 */
[----:B------:R-:W-:-:S00]  /*0d70*/  NOP ;  /* 0x0000000000007918 */ /* 0x000fc00000000000 */
.L_x_1:


//--------------------- .nv.constant0.triton_poi_fused__unsafe_index_add_mul_sub_40 --------------------------
	.section	.nv.constant0.triton_poi_fused__unsafe_index_add_mul_sub_40,"a",@progbits
	.sectionflags	@""
	.align	4
.nv.constant0.triton_poi_fused__unsafe_index_add_mul_sub_40:
	.zero		580
